	.headerflags	@"EF_CUDA_TEXMODE_UNIFIED EF_CUDA_64BIT_ADDRESS EF_CUDA_ACCELERATORS EF_CUDA_SM90 EF_CUDA_VIRTUAL_SM(EF_CUDA_SM90)"
	.elftype	@"ET_EXEC"


//--------------------- .nv.info                  --------------------------
	.section	.nv.info,"",@"SHT_CUDA_INFO"
	.align	4


	//----- nvinfo : EIATTR_REGCOUNT
	.align		4
        /*0000*/ 	.byte	0x04, 0x2f
        /*0002*/ 	.short	(.L_1 - .L_0)
	.align		4
.L_0:
        /*0004*/ 	.word	index@(triton_red_fused_mean_sum_15)
        /*0008*/ 	.word	0x0000001c


	//----- nvinfo : EIATTR_MIN_STACK_SIZE
	.align		4
.L_1:
        /*000c*/ 	.byte	0x04, 0x12
        /*000e*/ 	.short	(.L_3 - .L_2)
	.align		4
.L_2:
        /*0010*/ 	.word	index@(triton_red_fused_mean_sum_15)
        /*0014*/ 	.word	0x00000000


	//----- nvinfo : EIATTR_FRAME_SIZE
	.align		4
.L_3:
        /*0018*/ 	.byte	0x04, 0x11
        /*001a*/ 	.short	(.L_5 - .L_4)
	.align		4
.L_4:
        /*001c*/ 	.word	index@(triton_red_fused_mean_sum_15)
        /*0020*/ 	.word	0x00000000


	//----- nvinfo : EIATTR_MIN_STACK_SIZE
	.align		4
.L_5:
        /*0024*/ 	.byte	0x04, 0x12
        /*0026*/ 	.short	(.L_7 - .L_6)
	.align		4
.L_6:
        /*0028*/ 	.word	index@(triton_red_fused_mean_sum_15)
        /*002c*/ 	.word	0x00000000
.L_7:


//--------------------- .nv.info.triton_red_fused_mean_sum_15 --------------------------
	.section	.nv.info.triton_red_fused_mean_sum_15,"",@"SHT_CUDA_INFO"
	.sectionflags	@""
	.align	4


	//----- nvinfo : EIATTR_CUDA_API_VERSION
	.align		4
        /*0000*/ 	.byte	0x04, 0x37
        /*0002*/ 	.short	(.L_9 - .L_8)
.L_8:
        /*0004*/ 	.word	0x0000007c


	//----- nvinfo : EIATTR_KPARAM_INFO
	.align		4
.L_9:
        /*0008*/ 	.byte	0x04, 0x17
        /*000a*/ 	.short	(.L_11 - .L_10)
.L_10:
        /*000c*/ 	.word	0x00000000
        /*0010*/ 	.short	0x0003
        /*0012*/ 	.short	0x0014
        /*0014*/ 	.byte	0x00, 0xf0, 0x11, 0x00


	//----- nvinfo : EIATTR_KPARAM_INFO
	.align		4
.L_11:
        /*0018*/ 	.byte	0x04, 0x17
        /*001a*/ 	.short	(.L_13 - .L_12)
.L_12:
        /*001c*/ 	.word	0x00000000
        /*0020*/ 	.short	0x0002
        /*0022*/ 	.short	0x0010
        /*0024*/ 	.byte	0x00, 0xf0, 0x11, 0x00


	//----- nvinfo : EIATTR_KPARAM_INFO
	.align		4
.L_13:
        /*0028*/ 	.byte	0x04, 0x17
        /*002a*/ 	.short	(.L_15 - .L_14)
.L_14:
        /*002c*/ 	.word	0x00000000
        /*0030*/ 	.short	0x0001
        /*0032*/ 	.short	0x0008
        /*0034*/ 	.byte	0x00, 0xf4, 0x21, 0x00


	//----- nvinfo : EIATTR_KPARAM_INFO
	.align		4
.L_15:
        /*0038*/ 	.byte	0x04, 0x17
        /*003a*/ 	.short	(.L_17 - .L_16)
.L_16:
        /*003c*/ 	.word	0x00000000
        /*0040*/ 	.short	0x0000
        /*0042*/ 	.short	0x0000
        /*0044*/ 	.byte	0x00, 0xf4, 0x21, 0x00


	//----- nvinfo : EIATTR_SPARSE_MMA_MASK
	.align		4
.L_17:
        /*0048*/ 	.byte	0x03, 0x50
        /*004a*/ 	.short	0x0000


	//----- nvinfo : EIATTR_MAXREG_COUNT
	.align		4
        /*004c*/ 	.byte	0x03, 0x1b
        /*004e*/ 	.short	0x00ff


	//----- nvinfo : EIATTR_COOP_GROUP_MASK_REGIDS
	.align		4
        /*0050*/ 	.byte	0x04, 0x29
        /*0052*/ 	.short	(.L_19 - .L_18)


	//   ....[0]....
.L_18:
        /*0054*/ 	.word	0xffffffff


	//   ....[1]....
        /*0058*/ 	.word	0xffffffff


	//   ....[2]....
        /*005c*/ 	.word	0xffffffff


	//   ....[3]....
        /*0060*/ 	.word	0xffffffff


	//   ....[4]....
        /*0064*/ 	.word	0xffffffff


	//   ....[5]....
        /*0068*/ 	.word	0xffffffff


	//   ....[6]....
        /*006c*/ 	.word	0xffffffff


	//   ....[7]....
        /*0070*/ 	.word	0xffffffff


	//----- nvinfo : EIATTR_COOP_GROUP_INSTR_OFFSETS
	.align		4
.L_19:
        /*0074*/ 	.byte	0x04, 0x28
        /*0076*/ 	.short	(.L_21 - .L_20)


	//   ....[0]....
.L_20:
        /*0078*/ 	.word	0x00000350


	//   ....[1]....
        /*007c*/ 	.word	0x00000390


	//   ....[2]....
        /*0080*/ 	.word	0x000003c0


	//   ....[3]....
        /*0084*/ 	.word	0x000003f0


	//   ....[4]....
        /*0088*/ 	.word	0x00000510


	//   ....[5]....
        /*008c*/ 	.word	0x00000520


	//   ....[6]....
        /*0090*/ 	.word	0x00000550


	//   ....[7]....
        /*0094*/ 	.word	0x00000560


	//----- nvinfo : EIATTR_EXIT_INSTR_OFFSETS
	.align		4
.L_21:
        /*0098*/ 	.byte	0x04, 0x1c
        /*009a*/ 	.short	(.L_23 - .L_22)


	//   ....[0]....
.L_22:
        /*009c*/ 	.word	0x00000670


	//   ....[1]....
        /*00a0*/ 	.word	0x000006c0


	//----- nvinfo : EIATTR_REQNTID
	.align		4
.L_23:
        /*00a4*/ 	.byte	0x04, 0x10
        /*00a6*/ 	.short	(.L_25 - .L_24)
.L_24:
        /*00a8*/ 	.word	0x00000080
        /*00ac*/ 	.word	0x00000001
        /*00b0*/ 	.word	0x00000001


	//----- nvinfo : EIATTR_CBANK_PARAM_SIZE
	.align		4
.L_25:
        /*00b4*/ 	.byte	0x03, 0x19
        /*00b6*/ 	.short	0x0018


	//----- nvinfo : EIATTR_PARAM_CBANK
	.align		4
        /*00b8*/ 	.byte	0x04, 0x0a
        /*00ba*/ 	.short	(.L_27 - .L_26)
	.align		4
.L_26:
        /*00bc*/ 	.word	index@(.nv.constant0.triton_red_fused_mean_sum_15)
        /*00c0*/ 	.short	0x0210
        /*00c2*/ 	.short	0x0018


	//----- nvinfo : EIATTR_SW_WAR
	.align		4
.L_27:
        /*00c4*/ 	.byte	0x04, 0x36
        /*00c6*/ 	.short	(.L_29 - .L_28)
.L_28:
        /*00c8*/ 	.word	0x00000008
.L_29:


//--------------------- .nv.callgraph             --------------------------
	.section	.nv.callgraph,"",@"SHT_CUDA_CALLGRAPH"
	.align	4
	.sectionentsize	8
	.align		4
        /*0000*/ 	.word	0x00000000
	.align		4
        /*0004*/ 	.word	0xffffffff
	.align		4
        /*0008*/ 	.word	0x00000000
	.align		4
        /*000c*/ 	.word	0xfffffffe
	.align		4
        /*0010*/ 	.word	0x00000000
	.align		4
        /*0014*/ 	.word	0xfffffffd
	.align		4
        /*0018*/ 	.word	0x00000000
	.align		4
        /*001c*/ 	.word	0xfffffffc


//--------------------- .text.triton_red_fused_mean_sum_15 --------------------------
	.section	.text.triton_red_fused_mean_sum_15,"ax",@progbits
	.sectionflags	@"SHF_BARRIERS=1"
	.align	128
        .global         triton_red_fused_mean_sum_15
        .type           triton_red_fused_mean_sum_15,@function
        .size           triton_red_fused_mean_sum_15,(.L_x_2 - triton_red_fused_mean_sum_15)
        .other          triton_red_fused_mean_sum_15,@"STO_CUDA_ENTRY STV_DEFAULT"
triton_red_fused_mean_sum_15:
.text.triton_red_fused_mean_sum_15:
[----:B------:R-:W0:Y:S02]  /*0000*/  LDC R1, c[0x0][0x28] ;  /* 0x00000a00ff017b82 */ /* 0x000e240000000800 */
[----:B------:R-:W1:Y:S01]  /*0010*/  S2R R15, SR_CTAID.X ;  /* 0x00000000000f7919 */ /* 0x000e620000002500 */
[----:B------:R-:W-:Y:S01]  /*0020*/  CS2R R16, SRZ ;  /* 0x0000000000107805 */ /* 0x000fe2000001ff00 */
[----:B------:R-:W-:Y:S01]  /*0030*/  IMAD.MOV.U32 R22, RZ, RZ, -0x8 ;  /* 0xfffffff8ff167424 */ /* 0x000fe200078e00ff */
[----:B------:R-:W-:Y:S01]  /*0040*/  CS2R R18, SRZ ;  /* 0x0000000000127805 */ /* 0x000fe2000001ff00 */
[----:B------:R-:W2:Y:S01]  /*0050*/  S2R R0, SR_TID.X ;  /* 0x0000000000007919 */ /* 0x000ea20000002100 */
[----:B------:R-:W-:Y:S01]  /*0060*/  IMAD.MOV.U32 R23, RZ, RZ, -0x1 ;  /* 0xffffffffff177424 */ /* 0x000fe200078e00ff */
[----:B------:R-:W-:Y:S01]  /*0070*/  ULDC.64 UR6, c[0x0][0x208] ;  /* 0x0000820000067ab9 */ /* 0x000fe20000000a00 */
[----:B-1----:R-:W-:Y:S02]  /*0080*/  IMAD.SHL.U32 R15, R15, 0x40, RZ ;  /* 0x000000400f0f7824 */ /* 0x002fe400078e00ff */
[C---:B--2---:R-:W-:Y:S02]  /*0090*/  IMAD.SHL.U32 R14, R0.reuse, 0x4, RZ ;  /* 0x00000004000e7824 */ /* 0x044fe400078e00ff */
[----:B------:R-:W-:-:S03]  /*00a0*/  IMAD.SHL.U32 R4, R0, 0x10, RZ ;  /* 0x0000001000047824 */ /* 0x000fc600078e00ff */
[----:B------:R-:W-:Y:S02]  /*00b0*/  LOP3.LUT R2, R15, 0x3c, R14, 0xf8, !PT ;  /* 0x0000003c0f027812 */ /* 0x000fe400078ef80e */
[----:B------:R-:W-:Y:S02]  /*00c0*/  LOP3.LUT R4, R4, 0x700, RZ, 0xc0, !PT ;  /* 0x0000070004047812 */ /* 0x000fe400078ec0ff */
[----:B------:R-:W-:Y:S02]  /*00d0*/  SHF.R.S32.HI R3, RZ, 0x1f, R2 ;  /* 0x0000001fff037819 */ /* 0x000fe40000011402 */
[----:B------:R-:W-:Y:S02]  /*00e0*/  ISETP.GE.AND P1, PT, R2, 0x800, PT ;  /* 0x000008000200780c */ /* 0x000fe40003f26270 */
[----:B------:R-:W-:Y:S02]  /*00f0*/  LEA.HI R3, R3, R2, RZ, 0x8 ;  /* 0x0000000203037211 */ /* 0x000fe400078f40ff */
[----:B------:R-:W-:-:S02]  /*0100*/  LOP3.LUT R20, R14, 0x3c, RZ, 0xc0, !PT ;  /* 0x0000003c0e147812 */ /* 0x000fc400078ec0ff */
[----:B------:R-:W-:-:S05]  /*0110*/  SHF.R.S32.HI R3, RZ, 0x8, R3 ;  /* 0x00000008ff037819 */ /* 0x000fca0000011403 */
[----:B------:R-:W-:-:S04]  /*0120*/  IMAD R3, R3, 0x7f00, R2 ;  /* 0x00007f0003037824 */ /* 0x000fc800078e0202 */
[----:B------:R-:W-:-:S07]  /*0130*/  IMAD.IADD R21, R3, 0x1, R4 ;  /* 0x0000000103157824 */ /* 0x000fce00078e0204 */
.L_x_0:
[----:B------:R-:W1:Y:S01]  /*0140*/  LDC.64 R12, c[0x0][0x210] ;  /* 0x00008400ff0c7b82 */ /* 0x000e620000000a00 */
[----:B------:R-:W-:Y:S01]  /*0150*/  VIADD R3, R21, 0x40000 ;  /* 0x0004000015037836 */ /* 0x000fe20000000000 */
[----:B------:R-:W-:Y:S02]  /*0160*/  CS2R R4, SRZ ;  /* 0x0000000000047805 */ /* 0x000fe4000001ff00 */
[----:B------:R-:W-:Y:S02]  /*0170*/  CS2R R6, SRZ ;  /* 0x0000000000067805 */ /* 0x000fe4000001ff00 */
[----:B------:R-:W-:Y:S02]  /*0180*/  CS2R R8, SRZ ;  /* 0x0000000000087805 */ /* 0x000fe4000001ff00 */
[----:B------:R-:W-:Y:S01]  /*0190*/  CS2R R10, SRZ ;  /* 0x00000000000a7805 */ /* 0x000fe2000001ff00 */
[----:B-1----:R-:W-:-:S04]  /*01a0*/  IMAD.WIDE R2, R3, 0x4, R12 ;  /* 0x0000000403027825 */ /* 0x002fc800078e020c */
[----:B------:R-:W-:Y:S01]  /*01b0*/  IMAD.WIDE R12, R21, 0x4, R12 ;  /* 0x00000004150c7825 */ /* 0x000fe200078e020c */
[----:B------:R-:W2:Y:S04]  /*01c0*/  @!P1 LDG.E.EF.128 R8, desc[UR6][R2.64] ;  /* 0x0000000602089981 */ /* 0x000ea8000c0e1d00 */
[----:B------:R-:W3:Y:S01]  /*01d0*/  @!P1 LDG.E.EL.128 R4, desc[UR6][R12.64] ;  /* 0x000000060c049981 */ /* 0x000ee2000c2e1d00 */
[----:B------:R-:W-:-:S05]  /*01e0*/  IADD3 R22, P0, R22, 0x8, RZ ;  /* 0x0000000816167810 */ /* 0x000fca0007f1e0ff */
[----:B------:R-:W-:Y:S01]  /*01f0*/  IMAD.X R23, RZ, RZ, R23, P0 ;  /* 0x000000ffff177224 */ /* 0x000fe200000e0617 */
[----:B------:R-:W-:-:S04]  /*0200*/  ISETP.GE.U32.AND P0, PT, R22, 0x78, PT ;  /* 0x000000781600780c */ /* 0x000fc80003f06070 */
[----:B------:R-:W-:Y:S01]  /*0210*/  ISETP.GE.U32.AND.EX P0, PT, R23, RZ, PT, P0 ;  /* 0x000000ff1700720c */ /* 0x000fe20003f06100 */
[----:B------:R-:W-:Y:S01]  /*0220*/  VIADD R21, R21, 0x800 ;  /* 0x0000080015157836 */ /* 0x000fe20000000000 */
[----:B--2---:R-:W-:Y:S02]  /*0230*/  SEL R10, R10, RZ, !P1 ;  /* 0x000000ff0a0a7207 */ /* 0x004fe40004800000 */
[----:B------:R-:W-:Y:S02]  /*0240*/  SEL R11, R11, RZ, !P1 ;  /* 0x000000ff0b0b7207 */ /* 0x000fe40004800000 */
[----:B---3--:R-:W-:Y:S02]  /*0250*/  SEL R24, R5, RZ, !P1 ;  /* 0x000000ff05187207 */ /* 0x008fe40004800000 */
[----:B------:R-:W-:Y:S02]  /*0260*/  SEL R25, R4, RZ, !P1 ;  /* 0x000000ff04197207 */ /* 0x000fe40004800000 */
[----:B------:R-:W-:-:S02]  /*0270*/  SEL R5, R6, RZ, !P1 ;  /* 0x000000ff06057207 */ /* 0x000fc40004800000 */
[----:B------:R-:W-:Y:S02]  /*0280*/  SEL R4, R7, RZ, !P1 ;  /* 0x000000ff07047207 */ /* 0x000fe40004800000 */
[----:B------:R-:W-:Y:S02]  /*0290*/  SEL R9, R9, RZ, !P1 ;  /* 0x000000ff09097207 */ /* 0x000fe40004800000 */
[----:B------:R-:W-:Y:S01]  /*02a0*/  SEL R8, R8, RZ, !P1 ;  /* 0x000000ff08087207 */ /* 0x000fe20004800000 */
[----:B------:R-:W-:Y:S01]  /*02b0*/  FADD R3, R5, R10 ;  /* 0x0000000a05037221 */ /* 0x000fe20000000000 */
[----:B------:R-:W-:Y:S01]  /*02c0*/  FADD R4, R4, R11 ;  /* 0x0000000b04047221 */ /* 0x000fe20000000000 */
[----:B------:R-:W-:Y:S02]  /*02d0*/  FADD R2, R24, R9 ;  /* 0x0000000918027221 */ /* 0x000fe40000000000 */
[----:B------:R-:W-:Y:S01]  /*02e0*/  FADD R5, R25, R8 ;  /* 0x0000000819057221 */ /* 0x000fe20000000000 */
[----:B------:R-:W-:Y:S01]  /*02f0*/  @!P1 FADD R19, R4, R19 ;  /* 0x0000001304139221 */ /* 0x000fe20000000000 */
[----:B------:R-:W-:Y:S01]  /*0300*/  @!P1 FADD R18, R3, R18 ;  /* 0x0000001203129221 */ /* 0x000fe20000000000 */
[----:B------:R-:W-:Y:S01]  /*0310*/  @!P1 FADD R17, R2, R17 ;  /* 0x0000001102119221 */ /* 0x000fe20000000000 */
[----:B------:R-:W-:Y:S01]  /*0320*/  @!P1 FADD R16, R5, R16 ;  /* 0x0000001005109221 */ /* 0x000fe20000000000 */
[----:B------:R-:W-:Y:S06]  /*0330*/  @!P0 BRA `(.L_x_0) ;  /* 0xfffffffc00808947 */ /* 0x000fec000383ffff */
[----:B------:R-:W1:Y:S01]  /*0340*/  S2UR UR5, SR_CgaCtaId ;  /* 0x00000000000579c3 */ /* 0x000e620000008800 */
[----:B------:R-:W2:Y:S01]  /*0350*/  SHFL.BFLY PT, R3, R16, 0x10, 0x1f ;  /* 0x0e001f0010037f89 */ /* 0x000ea200000e0000 */
[----:B------:R-:W-:Y:S01]  /*0360*/  SHF.R.U32.HI R7, RZ, 0x5, R0 ;  /* 0x00000005ff077819 */ /* 0x000fe20000011600 */
[----:B------:R-:W-:Y:S01]  /*0370*/  IMAD.SHL.U32 R2, R20, 0x4, RZ ;  /* 0x0000000414027824 */ /* 0x000fe200078e00ff */
[C---:B------:R-:W-:Y:S01]  /*0380*/  LOP3.LUT P0, RZ, R0.reuse, 0x10, RZ, 0xc0, !PT ;  /* 0x0000001000ff7812 */ /* 0x040fe2000780c0ff */
[----:B------:R-:W3:Y:S01]  /*0390*/  SHFL.BFLY PT, R4, R17, 0x10, 0x1f ;  /* 0x0e001f0011047f89 */ /* 0x000ee200000e0000 */
[----:B------:R-:W-:Y:S01]  /*03a0*/  UMOV UR4, 0x400 ;  /* 0x0000040000047882 */ /* 0x000fe20000000000 */
[----:B------:R-:W-:Y:S02]  /*03b0*/  SGXT.U32 R7, R7, 0x2 ;  /* 0x000000020707781a */ /* 0x000fe40000000000 */
[----:B------:R-:W4:Y:S01]  /*03c0*/  SHFL.BFLY PT, R5, R18, 0x10, 0x1f ;  /* 0x0e001f0012057f89 */ /* 0x000f2200000e0000 */
[----:B------:R-:W-:-:S02]  /*03d0*/  ISETP.GE.AND P1, PT, R0, 0x100, PT ;  /* 0x000001000000780c */ /* 0x000fc40003f26270 */
[----:B------:R-:W-:Y:S01]  /*03e0*/  LOP3.LUT R7, R2, R7, RZ, 0xfc, !PT ;  /* 0x0000000702077212 */ /* 0x000fe200078efcff */
[----:B------:R-:W5:Y:S01]  /*03f0*/  SHFL.BFLY PT, R6, R19, 0x10, 0x1f ;  /* 0x0e001f0013067f89 */ /* 0x000f6200000e0000 */
[----:B------:R-:W-:Y:S01]  /*0400*/  LOP3.LUT R15, R15, 0x3f, R0, 0xf8, !PT ;  /* 0x0000003f0f0f7812 */ /* 0x000fe200078ef800 */
[----:B-1----:R-:W-:Y:S01]  /*0410*/  UPRMT UR4, UR5, 0x654, UR4 ;  /* 0x0000065405047896 */ /* 0x002fe20008000004 */
[----:B--2---:R-:W-:Y:S01]  /*0420*/  FADD R16, R16, R3 ;  /* 0x0000000310107221 */ /* 0x004fe20000000000 */
[----:B---3--:R-:W-:-:S04]  /*0430*/  FADD R12, R17, R4 ;  /* 0x00000004110c7221 */ /* 0x008fc80000000000 */
[----:B------:R-:W-:Y:S02]  /*0440*/  LEA R7, R7, UR4, 0x2 ;  /* 0x0000000407077c11 */ /* 0x000fe4000f8e10ff */
[----:B------:R-:W-:Y:S01]  /*0450*/  LEA R20, R20, UR4, 0x4 ;  /* 0x0000000414147c11 */ /* 0x000fe2000f8e20ff */
[----:B----4-:R-:W-:Y:S02]  /*0460*/  FADD R18, R18, R5 ;  /* 0x0000000512127221 */ /* 0x010fe40000000000 */
[----:B------:R-:W-:Y:S01]  /*0470*/  @!P0 STS [R7], R16 ;  /* 0x0000001007008388 */ /* 0x000fe20000000800 */
[----:B-----5:R-:W-:-:S03]  /*0480*/  FADD R22, R19, R6 ;  /* 0x0000000613167221 */ /* 0x020fc60000000000 */
[----:B------:R-:W-:Y:S04]  /*0490*/  @!P0 STS [R7+0x10], R12 ;  /* 0x0000100c07008388 */ /* 0x000fe80000000800 */
[----:B------:R-:W-:Y:S04]  /*04a0*/  @!P0 STS [R7+0x20], R18 ;  /* 0x0000201207008388 */ /* 0x000fe80000000800 */
[----:B------:R-:W-:Y:S01]  /*04b0*/  @!P0 STS [R7+0x30], R22 ;  /* 0x0000301607008388 */ /* 0x000fe20000000800 */
[----:B------:R-:W-:Y:S01]  /*04c0*/  BAR.SYNC.DEFER_BLOCKING 0x0 ;  /* 0x0000000000007b1d */ /* 0x000fe20000010000 */
[----:B------:R-:W-:-:S04]  /*04d0*/  LOP3.LUT P0, RZ, R0, 0x3, RZ, 0xc0, !PT ;  /* 0x0000000300ff7812 */ /* 0x000fc8000780c0ff */
[----:B------:R-:W-:Y:S01]  /*04e0*/  ISETP.LT.AND P0, PT, R0, 0x100, !P0 ;  /* 0x000001000000780c */ /* 0x000fe20004701270 */
[----:B------:R-:W1:Y:S04]  /*04f0*/  @!P1 LDS R8, [R14+UR4] ;  /* 0x000000040e089984 */ /* 0x000e680008000800 */
[----:B------:R-:W2:Y:S04]  /*0500*/  @!P1 LDS R10, [R14+UR4+0x200] ;  /* 0x000200040e0a9984 */ /* 0x000ea80008000800 */
[----:B-1----:R-:W1:Y:S04]  /*0510*/  SHFL.BFLY PT, R3, R8, 0x2, 0x1f ;  /* 0x0c401f0008037f89 */ /* 0x002e6800000e0000 */
[----:B--2---:R-:W2:Y:S01]  /*0520*/  SHFL.BFLY PT, R5, R10, 0x2, 0x1f ;  /* 0x0c401f000a057f89 */ /* 0x004ea200000e0000 */
[----:B-1----:R-:W-:Y:S01]  /*0530*/  FADD R3, R8, R3 ;  /* 0x0000000308037221 */ /* 0x002fe20000000000 */
[----:B--2---:R-:W-:-:S04]  /*0540*/  FADD R6, R10, R5 ;  /* 0x000000050a067221 */ /* 0x004fc80000000000 */
[----:B------:R-:W1:Y:S04]  /*0550*/  SHFL.BFLY PT, R4, R3, 0x1, 0x1f ;  /* 0x0c201f0003047f89 */ /* 0x000e6800000e0000 */
[----:B------:R-:W2:Y:S01]  /*0560*/  SHFL.BFLY PT, R5, R6, 0x1, 0x1f ;  /* 0x0c201f0006057f89 */ /* 0x000ea200000e0000 */
[----:B-1----:R-:W-:Y:S01]  /*0570*/  FADD R9, R3, R4 ;  /* 0x0000000403097221 */ /* 0x002fe20000000000 */
[----:B--2---:R-:W-:-:S04]  /*0580*/  FADD R11, R6, R5 ;  /* 0x00000005060b7221 */ /* 0x004fc80000000000 */
[----:B------:R-:W-:Y:S04]  /*0590*/  @P0 STS [R14+UR4], R9 ;  /* 0x000000090e000988 */ /* 0x000fe80008000804 */
[----:B------:R-:W-:Y:S01]  /*05a0*/  @P0 STS [R14+UR4+0x200], R11 ;  /* 0x0002000b0e000988 */ /* 0x000fe20008000804 */
[----:B------:R-:W-:Y:S01]  /*05b0*/  BAR.SYNC.DEFER_BLOCKING 0x0 ;  /* 0x0000000000007b1d */ /* 0x000fe20000010000 */
[C---:B------:R-:W-:Y:S02]  /*05c0*/  LOP3.LUT P0, RZ, R0.reuse, 0x40, RZ, 0xc0, !PT ;  /* 0x0000004000ff7812 */ /* 0x040fe4000780c0ff */
[----:B------:R-:W-:Y:S02]  /*05d0*/  LOP3.LUT R0, R0, 0x3f, RZ, 0xc0, !PT ;  /* 0x0000003f00007812 */ /* 0x000fe400078ec0ff */
[----:B------:R-:W-:-:S02]  /*05e0*/  ISETP.LT.AND P0, PT, R15, 0x800, !P0 ;  /* 0x000008000f00780c */ /* 0x000fc40004701270 */
[----:B------:R-:W-:Y:S01]  /*05f0*/  LEA R0, R0, UR4, 0x2 ;  /* 0x0000000400007c11 */ /* 0x000fe2000f8e10ff */
[----:B------:R-:W-:Y:S04]  /*0600*/  LDS R4, [R20] ;  /* 0x0000000014047984 */ /* 0x000fe80000000800 */
[----:B------:R-:W-:Y:S04]  /*0610*/  LDS R5, [R20+0x10] ;  /* 0x0000100014057984 */ /* 0x000fe80000000800 */
[----:B------:R-:W-:Y:S04]  /*0620*/  LDS R6, [R20+0x20] ;  /* 0x0000200014067984 */ /* 0x000fe80000000800 */
[----:B------:R-:W1:Y:S01]  /*0630*/  LDS R7, [R20+0x30] ;  /* 0x0000300014077984 */ /* 0x000e620000000800 */
[----:B------:R-:W-:Y:S06]  /*0640*/  BAR.SYNC.DEFER_BLOCKING 0x0 ;  /* 0x0000000000007b1d */ /* 0x000fec0000010000 */
[----:B-1----:R1:W-:Y:S02]  /*0650*/  STS.128 [R2+UR4], R4 ;  /* 0x0000000402007988 */ /* 0x0023e40008000c04 */
[----:B------:R-:W-:Y:S06]  /*0660*/  BAR.SYNC.DEFER_BLOCKING 0x0 ;  /* 0x0000000000007b1d */ /* 0x000fec0000010000 */
[----:B-1----:R-:W-:Y:S05]  /*0670*/  @!P0 EXIT ;  /* 0x000000000000894d */ /* 0x002fea0003800000 */
[----:B------:R-:W0:Y:S01]  /*0680*/  LDS R5, [R0] ;  /* 0x0000000000057984 */ /* 0x000e220000000800 */
[----:B------:R-:W1:Y:S02]  /*0690*/  LDC.64 R2, c[0x0][0x218] ;  /* 0x00008600ff027b82 */ /* 0x000e640000000a00 */
[----:B-1----:R-:W-:-:S05]  /*06a0*/  IMAD.WIDE R2, R15, 0x4, R2 ;  /* 0x000000040f027825 */ /* 0x002fca00078e0202 */
[----:B0-----:R-:W-:Y:S01]  /*06b0*/  STG.E desc[UR6][R2.64], R5 ;  /* 0x0000000502007986 */ /* 0x001fe2000c101906 */
[----:B------:R-:W-:Y:S05]  /*06c0*/  EXIT ;  /* 0x000000000000794d */ /* 0x000fea0003800000 */
.L_x_1:
[----:B------:R-:W-:-:S00]  /*06d0*/  BRA `(.L_x_1) ;  /* 0xfffffffc00fc7947 */ /* 0x000fc0000383ffff */
[----:B------:R-:W-:-:S00]  /*06e0*/  NOP ;  /* 0x0000000000007918 */ /* 0x000fc00000000000 */
        /* <DEDUP_REMOVED lines=9> */
.L_x_2:


//--------------------- .nv.shared.triton_red_fused_mean_sum_15 --------------------------
	.section	.nv.shared.triton_red_fused_mean_sum_15,"aw",@nobits
	.sectionflags	@""
	.align	16
	.zero		1024


//--------------------- .nv.constant0.triton_red_fused_mean_sum_15 --------------------------
	.section	.nv.constant0.triton_red_fused_mean_sum_15,"a",@progbits
	.sectionflags	@""
	.align	4
.nv.constant0.triton_red_fused_mean_sum_15:
	.zero		552
